//
// Generated by NVIDIA NVVM Compiler
//
// Compiler Build ID: CL-36424714
// Cuda compilation tools, release 13.0, V13.0.88
// Based on NVVM 20.0.0
//

.version 9.0
.target sm_100
.address_size 64

	// .globl	_Z15encontrarMaximoPiS_i
// _ZZ15encontrarMaximoPiS_iE16maximosParciales has been demoted

.visible .entry _Z15encontrarMaximoPiS_i(
	.param .u64 .ptr .align 1 _Z15encontrarMaximoPiS_i_param_0,
	.param .u64 .ptr .align 1 _Z15encontrarMaximoPiS_i_param_1,
	.param .u32 _Z15encontrarMaximoPiS_i_param_2
)
{
	.reg .pred 	%p<8>;
	.reg .b32 	%r<24>;
	.reg .b64 	%rd<7>;
	// demoted variable
	.shared .align 4 .b8 _ZZ15encontrarMaximoPiS_iE16maximosParciales[1024];
	ld.param.u64 	%rd1, [_Z15encontrarMaximoPiS_i_param_0];
	ld.param.u64 	%rd2, [_Z15encontrarMaximoPiS_i_param_1];
	ld.param.u32 	%r9, [_Z15encontrarMaximoPiS_i_param_2];
	mov.u32 	%r1, %tid.x;
	mov.u32 	%r11, %ctaid.x;
	mov.u32 	%r23, %ntid.x;
	mad.lo.s32 	%r3, %r11, %r23, %r1;
	setp.ge.s32 	%p1, %r3, %r9;
	mov.b32 	%r22, -2147483648;
	@%p1 bra 	$L__BB0_2;
	cvta.to.global.u64 	%rd3, %rd1;
	mul.wide.s32 	%rd4, %r3, 4;
	add.s64 	%rd5, %rd3, %rd4;
	ld.global.u32 	%r22, [%rd5];
$L__BB0_2:
	shl.b32 	%r12, %r1, 2;
	mov.u32 	%r13, _ZZ15encontrarMaximoPiS_iE16maximosParciales;
	add.s32 	%r6, %r13, %r12;
	st.shared.u32 	[%r6], %r22;
	bar.sync 	0;
	setp.lt.u32 	%p2, %r23, 2;
	@%p2 bra 	$L__BB0_6;
$L__BB0_3:
	shr.u32 	%r8, %r23, 1;
	setp.ge.u32 	%p3, %r1, %r8;
	add.s32 	%r14, %r8, %r3;
	setp.ge.s32 	%p4, %r14, %r9;
	or.pred  	%p5, %p3, %p4;
	@%p5 bra 	$L__BB0_5;
	ld.shared.u32 	%r15, [%r6];
	shl.b32 	%r16, %r8, 2;
	add.s32 	%r17, %r6, %r16;
	ld.shared.u32 	%r18, [%r17];
	max.s32 	%r19, %r15, %r18;
	st.shared.u32 	[%r6], %r19;
$L__BB0_5:
	bar.sync 	0;
	setp.gt.u32 	%p6, %r23, 3;
	mov.u32 	%r23, %r8;
	@%p6 bra 	$L__BB0_3;
$L__BB0_6:
	setp.ne.s32 	%p7, %r1, 0;
	@%p7 bra 	$L__BB0_8;
	ld.shared.u32 	%r20, [_ZZ15encontrarMaximoPiS_iE16maximosParciales];
	cvta.to.global.u64 	%rd6, %rd2;
	atom.global.max.s32 	%r21, [%rd6], %r20;
$L__BB0_8:
	ret;

}


// ===== COMPILED SASS (sm_100) =====

	.target	sm_100

	.elftype	@"ET_EXEC"


//--------------------- .note.nv.tkinfo           --------------------------
	.section	.note.nv.tkinfo,"",@"SHT_NOTE"
	.sectionflags	@"SHF_NOTE_NV_TKINFO"
	.tkinfo
        /*0018*/ 	.word	0x00000002
        /*0030*/ 	.string	""
        /*0030*/ 	.string	"ptxas"
        /*0030*/ 	.string	"Cuda compilation tools, release 13.0, V13.0.88"
        /*0030*/ 	.string	"Build cuda_13.0.r13.0/compiler.36424714_0"
        /*0030*/ 	.string	"-arch sm_100 -m 64 "



//--------------------- .note.nv.cuinfo           --------------------------
	.section	.note.nv.cuinfo,"",@"SHT_NOTE"
	.sectionflags	@"SHF_NOTE_NV_CUINFO"
        /*0018*/ 	.short	0x0002
        /*001a*/ 	.short	0x0064
        /*001c*/ 	.short	0x0082
	.zero		2


//--------------------- .nv.info                  --------------------------
	.section	.nv.info,"",@"SHT_CUDA_INFO"
	.align	4


	//----- nvinfo : EIATTR_REGCOUNT
	.align		4
        /*0000*/ 	.byte	0x04, 0x2f
        /*0002*/ 	.short	(.L_1 - .L_0)
	.align		4
.L_0:
        /*0004*/ 	.word	index@(_Z15encontrarMaximoPiS_i)
        /*0008*/ 	.word	0x0000000c


	//----- nvinfo : EIATTR_FRAME_SIZE
	.align		4
.L_1:
        /*000c*/ 	.byte	0x04, 0x11
        /*000e*/ 	.short	(.L_3 - .L_2)
	.align		4
.L_2:
        /*0010*/ 	.word	index@(_Z15encontrarMaximoPiS_i)
        /*0014*/ 	.word	0x00000000


	//----- nvinfo : EIATTR_MIN_STACK_SIZE
	.align		4
.L_3:
        /*0018*/ 	.byte	0x04, 0x12
        /*001a*/ 	.short	(.L_5 - .L_4)
	.align		4
.L_4:
        /*001c*/ 	.word	index@(_Z15encontrarMaximoPiS_i)
        /*0020*/ 	.word	0x00000000
.L_5:


//--------------------- .nv.compat                --------------------------
	.section	.nv.compat,"",@"SHT_CUDA_COMPAT_INFO"
	.align	4
        /*0000*/ 	.byte	0x02, 0x09, 0x00, 0x00, 0x02, 0x02, 0x01, 0x00, 0x02, 0x05, 0x05, 0x00, 0x03, 0x07, 0x01, 0x01
        /*0010*/ 	.byte	0x02, 0x03, 0x00, 0x00, 0x02, 0x06, 0x01, 0x00, 0x04, 0x0b, 0x08, 0x00, 0x09, 0x00, 0x00, 0x00
        /*0020*/ 	.byte	0x00, 0x00, 0x00, 0x00


//--------------------- .nv.info._Z15encontrarMaximoPiS_i --------------------------
	.section	.nv.info._Z15encontrarMaximoPiS_i,"",@"SHT_CUDA_INFO"
	.sectionflags	@""
	.align	4


	//----- nvinfo : EIATTR_CUDA_API_VERSION
	.align		4
        /*0000*/ 	.byte	0x04, 0x37
        /*0002*/ 	.short	(.L_7 - .L_6)
.L_6:
        /*0004*/ 	.word	0x00000082


	//----- nvinfo : EIATTR_KPARAM_INFO
	.align		4
.L_7:
        /*0008*/ 	.byte	0x04, 0x17
        /*000a*/ 	.short	(.L_9 - .L_8)
.L_8:
        /*000c*/ 	.word	0x00000000
        /*0010*/ 	.short	0x0002
        /*0012*/ 	.short	0x0010
        /*0014*/ 	.byte	0x00, 0xf0, 0x11, 0x00


	//----- nvinfo : EIATTR_KPARAM_INFO
	.align		4
.L_9:
        /*0018*/ 	.byte	0x04, 0x17
        /*001a*/ 	.short	(.L_11 - .L_10)
.L_10:
        /*001c*/ 	.word	0x00000000
        /*0020*/ 	.short	0x0001
        /*0022*/ 	.short	0x0008
        /*0024*/ 	.byte	0x00, 0xf5, 0x21, 0x00


	//----- nvinfo : EIATTR_KPARAM_INFO
	.align		4
.L_11:
        /*0028*/ 	.byte	0x04, 0x17
        /*002a*/ 	.short	(.L_13 - .L_12)
.L_12:
        /*002c*/ 	.word	0x00000000
        /*0030*/ 	.short	0x0000
        /*0032*/ 	.short	0x0000
        /*0034*/ 	.byte	0x00, 0xf5, 0x21, 0x00


	//----- nvinfo : EIATTR_SPARSE_MMA_MASK
	.align		4
.L_13:
        /*0038*/ 	.byte	0x03, 0x50
        /*003a*/ 	.short	0x0000


	//----- nvinfo : EIATTR_MAXREG_COUNT
	.align		4
        /*003c*/ 	.byte	0x03, 0x1b
        /*003e*/ 	.short	0x00ff


	//----- nvinfo : EIATTR_NUM_BARRIERS
	.align		4
        /*0040*/ 	.byte	0x02, 0x4c
        /*0042*/ 	.byte	0x01
	.zero		1


	//----- nvinfo : EIATTR_MERCURY_ISA_VERSION
	.align		4
        /*0044*/ 	.byte	0x03, 0x5f
        /*0046*/ 	.short	0x0101


	//----- nvinfo : EIATTR_VRC_CTA_INIT_COUNT
	.align		4
        /*0048*/ 	.byte	0x02, 0x4a
	.zero		1
	.zero		1


	//----- nvinfo : EIATTR_EXIT_INSTR_OFFSETS
	.align		4
        /*004c*/ 	.byte	0x04, 0x1c
        /*004e*/ 	.short	(.L_15 - .L_14)


	//   ....[0]....
.L_14:
        /*0050*/ 	.word	0x00000240


	//   ....[1]....
        /*0054*/ 	.word	0x000002b0


	//----- nvinfo : EIATTR_CBANK_PARAM_SIZE
	.align		4
.L_15:
        /*0058*/ 	.byte	0x03, 0x19
        /*005a*/ 	.short	0x0014


	//----- nvinfo : EIATTR_PARAM_CBANK
	.align		4
        /*005c*/ 	.byte	0x04, 0x0a
        /*005e*/ 	.short	(.L_17 - .L_16)
	.align		4
.L_16:
        /*0060*/ 	.word	index@(.nv.constant0._Z15encontrarMaximoPiS_i)
        /*0064*/ 	.short	0x0380
        /*0066*/ 	.short	0x0014


	//----- nvinfo : EIATTR_SW_WAR
	.align		4
.L_17:
        /*0068*/ 	.byte	0x04, 0x36
        /*006a*/ 	.short	(.L_19 - .L_18)
.L_18:
        /*006c*/ 	.word	0x00000008
.L_19:


//--------------------- .nv.callgraph             --------------------------
	.section	.nv.callgraph,"",@"SHT_CUDA_CALLGRAPH"
	.align	4
	.sectionentsize	8
	.align		4
        /*0000*/ 	.word	0x00000000
	.align		4
        /*0004*/ 	.word	0xffffffff
	.align		4
        /*0008*/ 	.word	0x00000000
	.align		4
        /*000c*/ 	.word	0xfffffffe
	.align		4
        /*0010*/ 	.word	0x00000000
	.align		4
        /*0014*/ 	.word	0xfffffffd
	.align		4
        /*0018*/ 	.word	0x00000000
	.align		4
        /*001c*/ 	.word	0xfffffffc


//--------------------- .text._Z15encontrarMaximoPiS_i --------------------------
	.section	.text._Z15encontrarMaximoPiS_i,"ax",@progbits
	.align	128
        .global         _Z15encontrarMaximoPiS_i
        .type           _Z15encontrarMaximoPiS_i,@function
        .size           _Z15encontrarMaximoPiS_i,(.L_x_3 - _Z15encontrarMaximoPiS_i)
        .other          _Z15encontrarMaximoPiS_i,@"STO_CUDA_ENTRY STV_DEFAULT"
_Z15encontrarMaximoPiS_i:
.text._Z15encontrarMaximoPiS_i:
[----:B------:R-:W-:Y:S01]  /*0000*/  LDC R1, c[0x0][0x37c] ;  /* 0x0000df00ff017b82 */ /* 0x000fe20000000800 */
[----:B------:R-:W0:Y:S07]  /*0010*/  S2R R9, SR_TID.X ;  /* 0x0000000000097919 */ /* 0x000e2e0000002100 */
[----:B------:R-:W0:Y:S01]  /*0020*/  S2UR UR4, SR_CTAID.X ;  /* 0x00000000000479c3 */ /* 0x000e220000002500 */
[----:B------:R-:W1:Y:S01]  /*0030*/  LDCU UR5, c[0x0][0x390] ;  /* 0x00007200ff0577ac */ /* 0x000e620008000800 */
[----:B------:R-:W-:Y:S01]  /*0040*/  IMAD.MOV.U32 R4, RZ, RZ, -0x80000000 ;  /* 0x80000000ff047424 */ /* 0x000fe200078e00ff */
[----:B------:R-:W2:Y:S05]  /*0050*/  LDCU.64 UR6, c[0x0][0x358] ;  /* 0x00006b00ff0677ac */ /* 0x000eaa0008000a00 */
[----:B------:R-:W0:Y:S02]  /*0060*/  LDC R0, c[0x0][0x360] ;  /* 0x0000d800ff007b82 */ /* 0x000e240000000800 */
[----:B0-----:R-:W-:-:S05]  /*0070*/  IMAD R5, R0, UR4, R9 ;  /* 0x0000000400057c24 */ /* 0x001fca000f8e0209 */
[----:B-1----:R-:W-:-:S13]  /*0080*/  ISETP.GE.AND P0, PT, R5, UR5, PT ;  /* 0x0000000505007c0c */ /* 0x002fda000bf06270 */
[----:B------:R-:W0:Y:S02]  /*0090*/  @!P0 LDC.64 R2, c[0x0][0x380] ;  /* 0x0000e000ff028b82 */ /* 0x000e240000000a00 */
[----:B0-----:R-:W-:-:S05]  /*00a0*/  @!P0 IMAD.WIDE R2, R5, 0x4, R2 ;  /* 0x0000000405028825 */ /* 0x001fca00078e0202 */
[----:B--2---:R-:W2:Y:S01]  /*00b0*/  @!P0 LDG.E R4, desc[UR6][R2.64] ;  /* 0x0000000602048981 */ /* 0x004ea2000c1e1900 */
[----:B------:R-:W0:Y:S01]  /*00c0*/  S2UR UR5, SR_CgaCtaId ;  /* 0x00000000000579c3 */ /* 0x000e220000008800 */
[----:B------:R-:W-:Y:S01]  /*00d0*/  UMOV UR4, 0x400 ;  /* 0x0000040000047882 */ /* 0x000fe20000000000 */
[----:B------:R-:W-:Y:S02]  /*00e0*/  ISETP.GE.U32.AND P0, PT, R0, 0x2, PT ;  /* 0x000000020000780c */ /* 0x000fe40003f06070 */
[----:B------:R-:W-:Y:S01]  /*00f0*/  ISETP.NE.AND P1, PT, R9, RZ, PT ;  /* 0x000000ff0900720c */ /* 0x000fe20003f25270 */
[----:B0-----:R-:W-:-:S06]  /*0100*/  ULEA UR4, UR5, UR4, 0x18 ;  /* 0x0000000405047291 */ /* 0x001fcc000f8ec0ff */
[----:B------:R-:W-:-:S05]  /*0110*/  LEA R7, R9, UR4, 0x2 ;  /* 0x0000000409077c11 */ /* 0x000fca000f8e10ff */
[----:B--2---:R0:W-:Y:S01]  /*0120*/  STS [R7], R4 ;  /* 0x0000000407007388 */ /* 0x0041e20000000800 */
[----:B------:R-:W-:Y:S06]  /*0130*/  BAR.SYNC.DEFER_BLOCKING 0x0 ;  /* 0x0000000000007b1d */ /* 0x000fec0000010000 */
[----:B------:R-:W-:Y:S05]  /*0140*/  @!P0 BRA `(.L_x_0) ;  /* 0x00000000003c8947 */ /* 0x000fea0003800000 */
[----:B------:R-:W1:Y:S01]  /*0150*/  LDCU UR4, c[0x0][0x390] ;  /* 0x00007200ff0477ac */ /* 0x000e620008000800 */
[----:B------:R-:W-:Y:S01]  /*0160*/  NOP ;  /* 0x0000000000007918 */ /* 0x000fe20000000000 */
.L_x_1:
[----:B0-----:R-:W-:-:S05]  /*0170*/  SHF.R.U32.HI R4, RZ, 0x1, R0 ;  /* 0x00000001ff047819 */ /* 0x001fca0000011600 */
[----:B------:R-:W-:-:S05]  /*0180*/  IMAD.IADD R2, R5, 0x1, R4 ;  /* 0x0000000105027824 */ /* 0x000fca00078e0204 */
[----:B-1----:R-:W-:-:S04]  /*0190*/  ISETP.GE.AND P0, PT, R2, UR4, PT ;  /* 0x0000000402007c0c */ /* 0x002fc8000bf06270 */
[----:B------:R-:W-:-:S13]  /*01a0*/  ISETP.GE.U32.OR P0, PT, R9, R4, P0 ;  /* 0x000000040900720c */ /* 0x000fda0000706470 */
[----:B------:R-:W-:Y:S01]  /*01b0*/  @!P0 IMAD R3, R4, 0x4, R7 ;  /* 0x0000000404038824 */ /* 0x000fe200078e0207 */
[----:B------:R-:W-:Y:S05]  /*01c0*/  @!P0 LDS R2, [R7] ;  /* 0x0000000007028984 */ /* 0x000fea0000000800 */
[----:B------:R-:W0:Y:S02]  /*01d0*/  @!P0 LDS R3, [R3] ;  /* 0x0000000003038984 */ /* 0x000e240000000800 */
[----:B0-----:R-:W-:-:S05]  /*01e0*/  @!P0 VIMNMX R2, PT, PT, R2, R3, !PT ;  /* 0x0000000302028248 */ /* 0x001fca0007fe0100 */
[----:B------:R2:W-:Y:S01]  /*01f0*/  @!P0 STS [R7], R2 ;  /* 0x0000000207008388 */ /* 0x0005e20000000800 */
[----:B------:R-:W-:Y:S01]  /*0200*/  BAR.SYNC.DEFER_BLOCKING 0x0 ;  /* 0x0000000000007b1d */ /* 0x000fe20000010000 */
[----:B------:R-:W-:Y:S01]  /*0210*/  ISETP.GT.U32.AND P0, PT, R0, 0x3, PT ;  /* 0x000000030000780c */ /* 0x000fe20003f04070 */
[----:B------:R-:W-:-:S12]  /*0220*/  IMAD.MOV.U32 R0, RZ, RZ, R4 ;  /* 0x000000ffff007224 */ /* 0x000fd800078e0004 */
[----:B--2---:R-:W-:Y:S05]  /*0230*/  @P0 BRA `(.L_x_1) ;  /* 0xfffffffc00cc0947 */ /* 0x004fea000383ffff */
.L_x_0:
[----:B------:R-:W-:Y:S05]  /*0240*/  @P1 EXIT ;  /* 0x000000000000194d */ /* 0x000fea0003800000 */
[----:B------:R-:W1:Y:S01]  /*0250*/  S2UR UR5, SR_CgaCtaId ;  /* 0x00000000000579c3 */ /* 0x000e620000008800 */
[----:B------:R-:W-:-:S07]  /*0260*/  UMOV UR4, 0x400 ;  /* 0x0000040000047882 */ /* 0x000fce0000000000 */
[----:B------:R-:W2:Y:S01]  /*0270*/  LDC.64 R2, c[0x0][0x388] ;  /* 0x0000e200ff027b82 */ /* 0x000ea20000000a00 */
[----:B-1----:R-:W-:-:S09]  /*0280*/  ULEA UR4, UR5, UR4, 0x18 ;  /* 0x0000000405047291 */ /* 0x002fd2000f8ec0ff */
[----:B------:R-:W2:Y:S04]  /*0290*/  LDS R5, [UR4] ;  /* 0x00000004ff057984 */ /* 0x000ea80008000800 */
[----:B--2---:R-:W-:Y:S01]  /*02a0*/  REDG.E.MAX.S32.STRONG.GPU desc[UR6][R2.64], R5 ;  /* 0x000000050200798e */ /* 0x004fe2000d12e306 */
[----:B------:R-:W-:Y:S05]  /*02b0*/  EXIT ;  /* 0x000000000000794d */ /* 0x000fea0003800000 */
.L_x_2:
[----:B------:R-:W-:-:S00]  /*02c0*/  BRA `(.L_x_2) ;  /* 0xfffffffc00fc7947 */ /* 0x000fc0000383ffff */
[----:B------:R-:W-:-:S00]  /*02d0*/  NOP ;  /* 0x0000000000007918 */ /* 0x000fc00000000000 */
        /* <DEDUP_REMOVED lines=10> */
.L_x_3:


//--------------------- .nv.shared._Z15encontrarMaximoPiS_i --------------------------
	.section	.nv.shared._Z15encontrarMaximoPiS_i,"aw",@nobits
	.sectionflags	@""
	.align	4
.nv.shared._Z15encontrarMaximoPiS_i:
	.zero		2048


//--------------------- .nv.shared.reserved.0     --------------------------
	.section	.nv.shared.reserved.0,"aw",@nobits
	.weak		__nv_reservedSMEM_offset_0_alias
	.size		__nv_reservedSMEM_offset_0_alias, 0, 64
	.other		__nv_reservedSMEM_offset_0_alias,@"STO_CUDA_RESERVED_SHARED STV_DEFAULT"
__nv_reservedSMEM_offset_0_alias:
	.zero		0
	.zero		64


//--------------------- .nv.constant0._Z15encontrarMaximoPiS_i --------------------------
	.section	.nv.constant0._Z15encontrarMaximoPiS_i,"a",@progbits
	.sectionflags	@""
	.align	4
.nv.constant0._Z15encontrarMaximoPiS_i:
	.zero		916


//--------------------- SYMBOLS --------------------------

	.type		.nv.reservedSmem.offset0,@object
	.size		.nv.reservedSmem.offset0,0x4
	.type		.nv.reservedSmem.cap,@object
	.size		.nv.reservedSmem.cap,0x4
